//
// Generated by NVIDIA NVVM Compiler
//
// Compiler Build ID: CL-36424714
// Cuda compilation tools, release 13.0, V13.0.88
// Based on NVVM 20.0.0
//

.version 9.0
.target sm_100
.address_size 64

	// .globl	_Z16histogram_kernelP8PPMPixeliiPf
// _ZZ16histogram_kernelP8PPMPixeliiPfE4temp has been demoted

.visible .entry _Z16histogram_kernelP8PPMPixeliiPf(
	.param .u64 .ptr .align 1 _Z16histogram_kernelP8PPMPixeliiPf_param_0,
	.param .u32 _Z16histogram_kernelP8PPMPixeliiPf_param_1,
	.param .u32 _Z16histogram_kernelP8PPMPixeliiPf_param_2,
	.param .u64 .ptr .align 1 _Z16histogram_kernelP8PPMPixeliiPf_param_3
)
{
	.reg .pred 	%p<8>;
	.reg .b16 	%rs<11>;
	.reg .b32 	%r<62>;
	.reg .b32 	%f<3>;
	.reg .b64 	%rd<48>;
	// demoted variable
	.shared .align 4 .b8 _ZZ16histogram_kernelP8PPMPixeliiPfE4temp[256];
	ld.param.u64 	%rd24, [_Z16histogram_kernelP8PPMPixeliiPf_param_0];
	ld.param.u32 	%r4, [_Z16histogram_kernelP8PPMPixeliiPf_param_1];
	ld.param.u32 	%r5, [_Z16histogram_kernelP8PPMPixeliiPf_param_2];
	ld.param.u64 	%rd23, [_Z16histogram_kernelP8PPMPixeliiPf_param_3];
	cvta.to.global.u64 	%rd1, %rd24;
	mov.u32 	%r6, %tid.x;
	mov.u32 	%r1, %ntid.x;
	mov.u32 	%r7, %ctaid.x;
	mad.lo.s32 	%r8, %r1, %r7, %r6;
	cvt.u64.u32 	%rd46, %r8;
	mul.lo.s32 	%r9, %r5, %r4;
	cvt.s64.s32 	%rd3, %r9;
	and.b32  	%r2, %r6, 63;
	shl.b32 	%r10, %r6, 2;
	and.b32  	%r11, %r10, 252;
	mov.u32 	%r12, _ZZ16histogram_kernelP8PPMPixeliiPfE4temp;
	add.s32 	%r3, %r12, %r11;
	mov.b32 	%r13, 0;
	st.shared.u32 	[%r3], %r13;
	bar.sync 	0;
	setp.ge.s64 	%p1, %rd46, %rd3;
	@%p1 bra 	$L__BB0_10;
	mov.u32 	%r14, %nctaid.x;
	mul.lo.s32 	%r15, %r1, %r14;
	cvt.s64.s32 	%rd4, %r15;
	add.s64 	%rd25, %rd4, %rd46;
	max.s64 	%rd26, %rd25, %rd3;
	setp.lt.s64 	%p2, %rd25, %rd3;
	selp.u64 	%rd5, 1, 0, %p2;
	add.s64 	%rd27, %rd25, %rd5;
	sub.s64 	%rd6, %rd26, %rd27;
	or.b64  	%rd28, %rd6, %rd4;
	and.b64  	%rd29, %rd28, -4294967296;
	setp.ne.s64 	%p3, %rd29, 0;
	@%p3 bra 	$L__BB0_3;
	cvt.u32.u64 	%r16, %rd4;
	cvt.u32.u64 	%r17, %rd6;
	div.u32 	%r18, %r17, %r16;
	cvt.u64.u32 	%rd42, %r18;
	bra.uni 	$L__BB0_4;
$L__BB0_3:
	div.u64 	%rd42, %rd6, %rd4;
$L__BB0_4:
	add.s64 	%rd10, %rd42, %rd5;
	and.b64  	%rd30, %rd10, 3;
	setp.eq.s64 	%p4, %rd30, 3;
	@%p4 bra 	$L__BB0_7;
	mad.lo.s64 	%rd31, %rd46, 3, %rd1;
	add.s64 	%rd44, %rd31, 1;
	mul.lo.s64 	%rd12, %rd4, 3;
	add.s64 	%rd32, %rd10, 1;
	and.b64  	%rd43, %rd32, 3;
$L__BB0_6:
	.pragma "nounroll";
	ld.global.u8 	%rs1, [%rd44+-1];
	mul.wide.u16 	%r19, %rs1, 16;
	ld.global.u8 	%rs2, [%rd44];
	mul.wide.u16 	%r20, %rs2, 4;
	add.s32 	%r21, %r20, %r19;
	ld.global.u8 	%r22, [%rd44+1];
	add.s32 	%r23, %r21, %r22;
	shl.b32 	%r24, %r23, 2;
	add.s32 	%r26, %r12, %r24;
	atom.shared.add.u32 	%r27, [%r26], 1;
	add.s64 	%rd46, %rd46, %rd4;
	add.s64 	%rd44, %rd44, %rd12;
	add.s64 	%rd43, %rd43, -1;
	setp.ne.s64 	%p5, %rd43, 0;
	@%p5 bra 	$L__BB0_6;
$L__BB0_7:
	setp.lt.u64 	%p6, %rd10, 3;
	@%p6 bra 	$L__BB0_10;
	mul.lo.s64 	%rd34, %rd4, 3;
	shl.b64 	%rd38, %rd4, 2;
$L__BB0_9:
	mad.lo.s64 	%rd33, %rd46, 3, %rd1;
	ld.global.u8 	%rs3, [%rd33];
	mul.wide.u16 	%r28, %rs3, 16;
	ld.global.u8 	%rs4, [%rd33+1];
	mul.wide.u16 	%r29, %rs4, 4;
	add.s32 	%r30, %r29, %r28;
	ld.global.u8 	%r31, [%rd33+2];
	add.s32 	%r32, %r30, %r31;
	shl.b32 	%r33, %r32, 2;
	add.s32 	%r35, %r12, %r33;
	atom.shared.add.u32 	%r36, [%r35], 1;
	add.s64 	%rd35, %rd33, %rd34;
	ld.global.u8 	%rs5, [%rd35];
	mul.wide.u16 	%r37, %rs5, 16;
	ld.global.u8 	%rs6, [%rd35+1];
	mul.wide.u16 	%r38, %rs6, 4;
	add.s32 	%r39, %r38, %r37;
	ld.global.u8 	%r40, [%rd35+2];
	add.s32 	%r41, %r39, %r40;
	shl.b32 	%r42, %r41, 2;
	add.s32 	%r43, %r12, %r42;
	atom.shared.add.u32 	%r44, [%r43], 1;
	add.s64 	%rd36, %rd35, %rd34;
	ld.global.u8 	%rs7, [%rd36];
	mul.wide.u16 	%r45, %rs7, 16;
	ld.global.u8 	%rs8, [%rd36+1];
	mul.wide.u16 	%r46, %rs8, 4;
	add.s32 	%r47, %r46, %r45;
	ld.global.u8 	%r48, [%rd36+2];
	add.s32 	%r49, %r47, %r48;
	shl.b32 	%r50, %r49, 2;
	add.s32 	%r51, %r12, %r50;
	atom.shared.add.u32 	%r52, [%r51], 1;
	add.s64 	%rd37, %rd36, %rd34;
	ld.global.u8 	%rs9, [%rd37];
	mul.wide.u16 	%r53, %rs9, 16;
	ld.global.u8 	%rs10, [%rd37+1];
	mul.wide.u16 	%r54, %rs10, 4;
	add.s32 	%r55, %r54, %r53;
	ld.global.u8 	%r56, [%rd37+2];
	add.s32 	%r57, %r55, %r56;
	shl.b32 	%r58, %r57, 2;
	add.s32 	%r59, %r12, %r58;
	atom.shared.add.u32 	%r60, [%r59], 1;
	add.s64 	%rd46, %rd38, %rd46;
	setp.lt.s64 	%p7, %rd46, %rd3;
	@%p7 bra 	$L__BB0_9;
$L__BB0_10:
	cvta.to.global.u64 	%rd39, %rd23;
	bar.sync 	0;
	mul.wide.u32 	%rd40, %r2, 4;
	add.s64 	%rd41, %rd39, %rd40;
	ld.shared.u32 	%r61, [%r3];
	cvt.rn.f32.s32 	%f1, %r61;
	atom.global.add.f32 	%f2, [%rd41], %f1;
	ret;

}


// ===== COMPILED SASS (sm_100) =====

	.target	sm_100

	.elftype	@"ET_EXEC"


//--------------------- .note.nv.tkinfo           --------------------------
	.section	.note.nv.tkinfo,"",@"SHT_NOTE"
	.sectionflags	@"SHF_NOTE_NV_TKINFO"
	.tkinfo
        /*0018*/ 	.word	0x00000002
        /*0030*/ 	.string	""
        /*0030*/ 	.string	"ptxas"
        /*0030*/ 	.string	"Cuda compilation tools, release 13.0, V13.0.88"
        /*0030*/ 	.string	"Build cuda_13.0.r13.0/compiler.36424714_0"
        /*0030*/ 	.string	"-arch sm_100 -m 64 "



//--------------------- .note.nv.cuinfo           --------------------------
	.section	.note.nv.cuinfo,"",@"SHT_NOTE"
	.sectionflags	@"SHF_NOTE_NV_CUINFO"
        /*0018*/ 	.short	0x0002
        /*001a*/ 	.short	0x0064
        /*001c*/ 	.short	0x0082
	.zero		2


//--------------------- .nv.info                  --------------------------
	.section	.nv.info,"",@"SHT_CUDA_INFO"
	.align	4


	//----- nvinfo : EIATTR_REGCOUNT
	.align		4
        /*0000*/ 	.byte	0x04, 0x2f
        /*0002*/ 	.short	(.L_1 - .L_0)
	.align		4
.L_0:
        /*0004*/ 	.word	index@(_Z16histogram_kernelP8PPMPixeliiPf)
        /*0008*/ 	.word	0x0000001e


	//----- nvinfo : EIATTR_FRAME_SIZE
	.align		4
.L_1:
        /*000c*/ 	.byte	0x04, 0x11
        /*000e*/ 	.short	(.L_3 - .L_2)
	.align		4
.L_2:
        /*0010*/ 	.word	index@($__internal_0_$__cuda_sm20_div_u64)
        /*0014*/ 	.word	0x00000000


	//----- nvinfo : EIATTR_FRAME_SIZE
	.align		4
.L_3:
        /*0018*/ 	.byte	0x04, 0x11
        /*001a*/ 	.short	(.L_5 - .L_4)
	.align		4
.L_4:
        /*001c*/ 	.word	index@(_Z16histogram_kernelP8PPMPixeliiPf)
        /*0020*/ 	.word	0x00000000


	//----- nvinfo : EIATTR_MIN_STACK_SIZE
	.align		4
.L_5:
        /*0024*/ 	.byte	0x04, 0x12
        /*0026*/ 	.short	(.L_7 - .L_6)
	.align		4
.L_6:
        /*0028*/ 	.word	index@(_Z16histogram_kernelP8PPMPixeliiPf)
        /*002c*/ 	.word	0x00000000
.L_7:


//--------------------- .nv.compat                --------------------------
	.section	.nv.compat,"",@"SHT_CUDA_COMPAT_INFO"
	.align	4
        /*0000*/ 	.byte	0x02, 0x09, 0x00, 0x00, 0x02, 0x02, 0x01, 0x00, 0x02, 0x05, 0x05, 0x00, 0x03, 0x07, 0x01, 0x01
        /*0010*/ 	.byte	0x02, 0x03, 0x00, 0x00, 0x02, 0x06, 0x01, 0x00, 0x04, 0x0b, 0x08, 0x00, 0x09, 0x00, 0x00, 0x00
        /*0020*/ 	.byte	0x00, 0x00, 0x00, 0x00


//--------------------- .nv.info._Z16histogram_kernelP8PPMPixeliiPf --------------------------
	.section	.nv.info._Z16histogram_kernelP8PPMPixeliiPf,"",@"SHT_CUDA_INFO"
	.sectionflags	@""
	.align	4


	//----- nvinfo : EIATTR_CUDA_API_VERSION
	.align		4
        /*0000*/ 	.byte	0x04, 0x37
        /*0002*/ 	.short	(.L_9 - .L_8)
.L_8:
        /*0004*/ 	.word	0x00000082


	//----- nvinfo : EIATTR_KPARAM_INFO
	.align		4
.L_9:
        /*0008*/ 	.byte	0x04, 0x17
        /*000a*/ 	.short	(.L_11 - .L_10)
.L_10:
        /*000c*/ 	.word	0x00000000
        /*0010*/ 	.short	0x0003
        /*0012*/ 	.short	0x0010
        /*0014*/ 	.byte	0x00, 0xf5, 0x21, 0x00


	//----- nvinfo : EIATTR_KPARAM_INFO
	.align		4
.L_11:
        /*0018*/ 	.byte	0x04, 0x17
        /*001a*/ 	.short	(.L_13 - .L_12)
.L_12:
        /*001c*/ 	.word	0x00000000
        /*0020*/ 	.short	0x0002
        /*0022*/ 	.short	0x000c
        /*0024*/ 	.byte	0x00, 0xf0, 0x11, 0x00


	//----- nvinfo : EIATTR_KPARAM_INFO
	.align		4
.L_13:
        /*0028*/ 	.byte	0x04, 0x17
        /*002a*/ 	.short	(.L_15 - .L_14)
.L_14:
        /*002c*/ 	.word	0x00000000
        /*0030*/ 	.short	0x0001
        /*0032*/ 	.short	0x0008
        /*0034*/ 	.byte	0x00, 0xf0, 0x11, 0x00


	//----- nvinfo : EIATTR_KPARAM_INFO
	.align		4
.L_15:
        /*0038*/ 	.byte	0x04, 0x17
        /*003a*/ 	.short	(.L_17 - .L_16)
.L_16:
        /*003c*/ 	.word	0x00000000
        /*0040*/ 	.short	0x0000
        /*0042*/ 	.short	0x0000
        /*0044*/ 	.byte	0x00, 0xf5, 0x21, 0x00


	//----- nvinfo : EIATTR_SPARSE_MMA_MASK
	.align		4
.L_17:
        /*0048*/ 	.byte	0x03, 0x50
        /*004a*/ 	.short	0x0000


	//----- nvinfo : EIATTR_MAXREG_COUNT
	.align		4
        /*004c*/ 	.byte	0x03, 0x1b
        /*004e*/ 	.short	0x00ff


	//----- nvinfo : EIATTR_NUM_BARRIERS
	.align		4
        /*0050*/ 	.byte	0x02, 0x4c
        /*0052*/ 	.byte	0x01
	.zero		1


	//----- nvinfo : EIATTR_MERCURY_ISA_VERSION
	.align		4
        /*0054*/ 	.byte	0x03, 0x5f
        /*0056*/ 	.short	0x0101


	//----- nvinfo : EIATTR_VRC_CTA_INIT_COUNT
	.align		4
        /*0058*/ 	.byte	0x02, 0x4a
	.zero		1
	.zero		1


	//----- nvinfo : EIATTR_EXIT_INSTR_OFFSETS
	.align		4
        /*005c*/ 	.byte	0x04, 0x1c
        /*005e*/ 	.short	(.L_19 - .L_18)


	//   ....[0]....
.L_18:
        /*0060*/ 	.word	0x00000980


	//----- nvinfo : EIATTR_CRS_STACK_SIZE
	.align		4
.L_19:
        /*0064*/ 	.byte	0x04, 0x1e
        /*0066*/ 	.short	(.L_21 - .L_20)
.L_20:
        /*0068*/ 	.word	0x00000000


	//----- nvinfo : EIATTR_CBANK_PARAM_SIZE
	.align		4
.L_21:
        /*006c*/ 	.byte	0x03, 0x19
        /*006e*/ 	.short	0x0018


	//----- nvinfo : EIATTR_PARAM_CBANK
	.align		4
        /*0070*/ 	.byte	0x04, 0x0a
        /*0072*/ 	.short	(.L_23 - .L_22)
	.align		4
.L_22:
        /*0074*/ 	.word	index@(.nv.constant0._Z16histogram_kernelP8PPMPixeliiPf)
        /*0078*/ 	.short	0x0380
        /*007a*/ 	.short	0x0018


	//----- nvinfo : EIATTR_SW_WAR
	.align		4
.L_23:
        /*007c*/ 	.byte	0x04, 0x36
        /*007e*/ 	.short	(.L_25 - .L_24)
.L_24:
        /*0080*/ 	.word	0x00000008
.L_25:


//--------------------- .nv.callgraph             --------------------------
	.section	.nv.callgraph,"",@"SHT_CUDA_CALLGRAPH"
	.align	4
	.sectionentsize	8
	.align		4
        /*0000*/ 	.word	0x00000000
	.align		4
        /*0004*/ 	.word	0xffffffff
	.align		4
        /*0008*/ 	.word	0x00000000
	.align		4
        /*000c*/ 	.word	0xfffffffe
	.align		4
        /*0010*/ 	.word	0x00000000
	.align		4
        /*0014*/ 	.word	0xfffffffd
	.align		4
        /*0018*/ 	.word	0x00000000
	.align		4
        /*001c*/ 	.word	0xfffffffc


//--------------------- .text._Z16histogram_kernelP8PPMPixeliiPf --------------------------
	.section	.text._Z16histogram_kernelP8PPMPixeliiPf,"ax",@progbits
	.align	128
        .global         _Z16histogram_kernelP8PPMPixeliiPf
        .type           _Z16histogram_kernelP8PPMPixeliiPf,@function
        .size           _Z16histogram_kernelP8PPMPixeliiPf,(.L_x_10 - _Z16histogram_kernelP8PPMPixeliiPf)
        .other          _Z16histogram_kernelP8PPMPixeliiPf,@"STO_CUDA_ENTRY STV_DEFAULT"
_Z16histogram_kernelP8PPMPixeliiPf:
.text._Z16histogram_kernelP8PPMPixeliiPf:
[----:B------:R-:W-:Y:S01]  /*0000*/  LDC R1, c[0x0][0x37c] ;  /* 0x0000df00ff017b82 */ /* 0x000fe20000000800 */
[----:B------:R-:W0:Y:S07]  /*0010*/  S2R R3, SR_TID.X ;  /* 0x0000000000037919 */ /* 0x000e2e0000002100 */
[----:B------:R-:W1:Y:S01]  /*0020*/  S2UR UR5, SR_CgaCtaId ;  /* 0x00000000000579c3 */ /* 0x000e620000008800 */
[----:B------:R-:W2:Y:S01]  /*0030*/  LDCU.64 UR6, c[0x0][0x388] ;  /* 0x00007100ff0677ac */ /* 0x000ea20008000a00 */
[----:B------:R-:W-:Y:S01]  /*0040*/  BSSY.RECONVERGENT B0, `(.L_x_0) ;  /* 0x000008d000007945 */ /* 0x000fe20003800200 */
[----:B------:R-:W3:Y:S01]  /*0050*/  S2R R0, SR_CTAID.X ;  /* 0x0000000000007919 */ /* 0x000ee20000002500 */
[----:B------:R-:W3:Y:S01]  /*0060*/  LDCU UR8, c[0x0][0x360] ;  /* 0x00006c00ff0877ac */ /* 0x000ee20008000800 */
[----:B------:R-:W-:-:S02]  /*0070*/  UMOV UR4, 0x400 ;  /* 0x0000040000047882 */ /* 0x000fc40000000000 */
[----:B-1----:R-:W-:Y:S02]  /*0080*/  ULEA UR5, UR5, UR4, 0x18 ;  /* 0x0000000405057291 */ /* 0x002fe4000f8ec0ff */
[----:B--2---:R-:W-:Y:S01]  /*0090*/  UIMAD UR4, UR7, UR6, URZ ;  /* 0x00000006070472a4 */ /* 0x004fe2000f8e02ff */
[----:B------:R-:W1:Y:S01]  /*00a0*/  LDCU.64 UR6, c[0x0][0x358] ;  /* 0x00006b00ff0677ac */ /* 0x000e620008000a00 */
[C---:B0-----:R-:W-:Y:S02]  /*00b0*/  IMAD.SHL.U32 R2, R3.reuse, 0x4, RZ ;  /* 0x0000000403027824 */ /* 0x041fe400078e00ff */
[----:B------:R-:W-:Y:S01]  /*00c0*/  USHF.R.S32.HI UR9, URZ, 0x1f, UR4 ;  /* 0x0000001fff097899 */ /* 0x000fe20008011404 */
[----:B---3--:R-:W-:Y:S02]  /*00d0*/  IMAD R0, R0, UR8, R3 ;  /* 0x0000000800007c24 */ /* 0x008fe4000f8e0203 */
[----:B------:R-:W-:Y:S02]  /*00e0*/  LOP3.LUT R2, R2, 0xfc, RZ, 0xc0, !PT ;  /* 0x000000fc02027812 */ /* 0x000fe400078ec0ff */
[----:B------:R-:W-:-:S02]  /*00f0*/  LOP3.LUT R3, R3, 0x3f, RZ, 0xc0, !PT ;  /* 0x0000003f03037812 */ /* 0x000fc400078ec0ff */
[----:B------:R-:W-:Y:S01]  /*0100*/  ISETP.GE.U32.AND P0, PT, R0, UR4, PT ;  /* 0x0000000400007c0c */ /* 0x000fe2000bf06070 */
[----:B------:R0:W-:Y:S01]  /*0110*/  STS [R2+UR5], RZ ;  /* 0x000000ff02007988 */ /* 0x0001e20008000805 */
[----:B------:R-:W-:Y:S02]  /*0120*/  BAR.SYNC.DEFER_BLOCKING 0x0 ;  /* 0x0000000000007b1d */ /* 0x000fe40000010000 */
[----:B------:R-:W-:-:S13]  /*0130*/  ISETP.GE.AND.EX P0, PT, RZ, UR9, PT, P0 ;  /* 0x00000009ff007c0c */ /* 0x000fda000bf06300 */
[----:B01----:R-:W-:Y:S05]  /*0140*/  @P0 BRA `(.L_x_1) ;  /* 0x0000000400f00947 */ /* 0x003fea0003800000 */
[----:B------:R-:W0:Y:S01]  /*0150*/  LDC R5, c[0x0][0x370] ;  /* 0x0000dc00ff057b82 */ /* 0x000e220000000800 */
[----:B------:R-:W-:Y:S01]  /*0160*/  IMAD.MOV.U32 R7, RZ, RZ, RZ ;  /* 0x000000ffff077224 */ /* 0x000fe200078e00ff */
[----:B------:R-:W-:Y:S01]  /*0170*/  BSSY.RECONVERGENT B1, `(.L_x_2) ;  /* 0x0000027000017945 */ /* 0x000fe20003800200 */
[----:B0-----:R-:W-:-:S05]  /*0180*/  IMAD R5, R5, UR8, RZ ;  /* 0x0000000805057c24 */ /* 0x001fca000f8e02ff */
[----:B------:R-:W-:Y:S02]  /*0190*/  IADD3 R12, P1, PT, R5, R0, RZ ;  /* 0x00000000050c7210 */ /* 0x000fe40007f3e0ff */
[----:B------:R-:W-:Y:S02]  /*01a0*/  SHF.R.S32.HI R4, RZ, 0x1f, R5 ;  /* 0x0000001fff047819 */ /* 0x000fe40000011405 */
[----:B------:R-:W-:-:S03]  /*01b0*/  ISETP.GE.U32.AND P0, PT, R12, UR4, PT ;  /* 0x000000040c007c0c */ /* 0x000fc6000bf06070 */
[----:B------:R-:W-:Y:S01]  /*01c0*/  IMAD.X R8, R4, 0x1, R7, P1 ;  /* 0x0000000104087824 */ /* 0x000fe200008e0607 */
[----:B------:R-:W-:-:S04]  /*01d0*/  ISETP.GT.U32.AND P1, PT, R12, UR4, PT ;  /* 0x000000040c007c0c */ /* 0x000fc8000bf24070 */
[C---:B------:R-:W-:Y:S02]  /*01e0*/  ISETP.GE.AND.EX P0, PT, R8.reuse, UR9, PT, P0 ;  /* 0x0000000908007c0c */ /* 0x040fe4000bf06300 */
[----:B------:R-:W-:Y:S02]  /*01f0*/  ISETP.GT.AND.EX P1, PT, R8, UR9, PT, P1 ;  /* 0x0000000908007c0c */ /* 0x000fe4000bf24310 */
[----:B------:R-:W-:Y:S02]  /*0200*/  SEL R6, RZ, 0x1, P0 ;  /* 0x00000001ff067807 */ /* 0x000fe40000000000 */
[----:B------:R-:W-:Y:S02]  /*0210*/  SEL R9, R12, UR4, P1 ;  /* 0x000000040c097c07 */ /* 0x000fe40008800000 */
[----:B------:R-:W-:Y:S02]  /*0220*/  SEL R11, R8, UR9, P1 ;  /* 0x00000009080b7c07 */ /* 0x000fe40008800000 */
[----:B------:R-:W-:-:S04]  /*0230*/  IADD3 R12, P0, P1, R9, -R12, -R6 ;  /* 0x8000000c090c7210 */ /* 0x000fc8000791e806 */
[----:B------:R-:W-:-:S04]  /*0240*/  IADD3.X R11, PT, PT, R11, -0x1, ~R8, P0, P1 ;  /* 0xffffffff0b0b7810 */ /* 0x000fc800007e2c08 */
[----:B------:R-:W-:-:S04]  /*0250*/  LOP3.LUT R8, R11, R4, RZ, 0xfc, !PT ;  /* 0x000000040b087212 */ /* 0x000fc800078efcff */
[----:B------:R-:W-:-:S13]  /*0260*/  ISETP.NE.U32.AND P0, PT, R8, RZ, PT ;  /* 0x000000ff0800720c */ /* 0x000fda0003f05070 */
[----:B------:R-:W-:Y:S05]  /*0270*/  @P0 BRA `(.L_x_3) ;  /* 0x0000000000500947 */ /* 0x000fea0003800000 */
[----:B------:R-:W0:Y:S01]  /*0280*/  I2F.U32.RP R10, R5 ;  /* 0x00000005000a7306 */ /* 0x000e220000209000 */
[----:B------:R-:W-:Y:S02]  /*0290*/  IADD3 R11, PT, PT, RZ, -R5, RZ ;  /* 0x80000005ff0b7210 */ /* 0x000fe40007ffe0ff */
[----:B------:R-:W-:-:S05]  /*02a0*/  ISETP.NE.U32.AND P2, PT, R5, RZ, PT ;  /* 0x000000ff0500720c */ /* 0x000fca0003f45070 */
[----:B0-----:R-:W0:Y:S02]  /*02b0*/  MUFU.RCP R10, R10 ;  /* 0x0000000a000a7308 */ /* 0x001e240000001000 */
[----:B0-----:R-:W-:-:S06]  /*02c0*/  VIADD R8, R10, 0xffffffe ;  /* 0x0ffffffe0a087836 */ /* 0x001fcc0000000000 */
[----:B------:R0:W1:Y:S02]  /*02d0*/  F2I.FTZ.U32.TRUNC.NTZ R9, R8 ;  /* 0x0000000800097305 */ /* 0x000064000021f000 */
[----:B0-----:R-:W-:Y:S02]  /*02e0*/  IMAD.MOV.U32 R8, RZ, RZ, RZ ;  /* 0x000000ffff087224 */ /* 0x001fe400078e00ff */
[----:B-1----:R-:W-:-:S04]  /*02f0*/  IMAD R11, R11, R9, RZ ;  /* 0x000000090b0b7224 */ /* 0x002fc800078e02ff */
[----:B------:R-:W-:-:S06]  /*0300*/  IMAD.HI.U32 R9, R9, R11, R8 ;  /* 0x0000000b09097227 */ /* 0x000fcc00078e0008 */
[----:B------:R-:W-:-:S04]  /*0310*/  IMAD.HI.U32 R8, R9, R12, RZ ;  /* 0x0000000c09087227 */ /* 0x000fc800078e00ff */
[----:B------:R-:W-:-:S04]  /*0320*/  IMAD.MOV R9, RZ, RZ, -R8 ;  /* 0x000000ffff097224 */ /* 0x000fc800078e0a08 */
[----:B------:R-:W-:Y:S02]  /*0330*/  IMAD R12, R5, R9, R12 ;  /* 0x00000009050c7224 */ /* 0x000fe400078e020c */
[----:B------:R-:W-:-:S03]  /*0340*/  IMAD.MOV.U32 R9, RZ, RZ, RZ ;  /* 0x000000ffff097224 */ /* 0x000fc600078e00ff */
[----:B------:R-:W-:-:S13]  /*0350*/  ISETP.GE.U32.AND P0, PT, R12, R5, PT ;  /* 0x000000050c00720c */ /* 0x000fda0003f06070 */
[----:B------:R-:W-:Y:S02]  /*0360*/  @P0 IMAD.IADD R12, R12, 0x1, -R5 ;  /* 0x000000010c0c0824 */ /* 0x000fe400078e0a05 */
[----:B------:R-:W-:-:S03]  /*0370*/  @P0 VIADD R8, R8, 0x1 ;  /* 0x0000000108080836 */ /* 0x000fc60000000000 */
[----:B------:R-:W-:-:S13]  /*0380*/  ISETP.GE.U32.AND P1, PT, R12, R5, PT ;  /* 0x000000050c00720c */ /* 0x000fda0003f26070 */
[----:B------:R-:W-:Y:S02]  /*0390*/  @P1 IADD3 R8, PT, PT, R8, 0x1, RZ ;  /* 0x0000000108081810 */ /* 0x000fe40007ffe0ff */
[----:B------:R-:W-:Y:S01]  /*03a0*/  @!P2 LOP3.LUT R8, RZ, R5, RZ, 0x33, !PT ;  /* 0x00000005ff08a212 */ /* 0x000fe200078e33ff */
[----:B------:R-:W-:Y:S06]  /*03b0*/  BRA `(.L_x_4) ;  /* 0x0000000000087947 */ /* 0x000fec0003800000 */
.L_x_3:
[----:B------:R-:W-:-:S07]  /*03c0*/  MOV R10, 0x3e0 ;  /* 0x000003e0000a7802 */ /* 0x000fce0000000f00 */
[----:B------:R-:W-:Y:S05]  /*03d0*/  CALL.REL.NOINC `($__internal_0_$__cuda_sm20_div_u64) ;  /* 0x00000004006c7944 */ /* 0x000fea0003c00000 */
.L_x_4:
[----:B------:R-:W-:Y:S05]  /*03e0*/  BSYNC.RECONVERGENT B1 ;  /* 0x0000000000017941 */ /* 0x000fea0003800200 */
.L_x_2:
[----:B------:R-:W-:Y:S01]  /*03f0*/  IADD3 R6, P0, PT, R8, R6, RZ ;  /* 0x0000000608067210 */ /* 0x000fe20007f1e0ff */
[----:B------:R-:W-:Y:S03]  /*0400*/  BSSY.RECONVERGENT B1, `(.L_x_5) ;  /* 0x0000022000017945 */ /* 0x000fe60003800200 */
[C---:B------:R-:W-:Y:S01]  /*0410*/  LOP3.LUT R10, R6.reuse, 0x3, RZ, 0xc0, !PT ;  /* 0x00000003060a7812 */ /* 0x040fe200078ec0ff */
[----:B------:R-:W-:Y:S01]  /*0420*/  IMAD.X R8, RZ, RZ, R9, P0 ;  /* 0x000000ffff087224 */ /* 0x000fe200000e0609 */
[----:B------:R-:W-:Y:S02]  /*0430*/  ISETP.GE.U32.AND P0, PT, R6, 0x3, PT ;  /* 0x000000030600780c */ /* 0x000fe40003f06070 */
[----:B------:R-:W-:Y:S02]  /*0440*/  ISETP.NE.U32.AND P1, PT, R10, 0x3, PT ;  /* 0x000000030a00780c */ /* 0x000fe40003f25070 */
[----:B------:R-:W-:-:S02]  /*0450*/  ISETP.GE.U32.AND.EX P0, PT, R8, RZ, PT, P0 ;  /* 0x000000ff0800720c */ /* 0x000fc40003f06100 */
[----:B------:R-:W-:-:S13]  /*0460*/  ISETP.NE.AND.EX P1, PT, RZ, RZ, PT, P1 ;  /* 0x000000ffff00720c */ /* 0x000fda0003f25310 */
[----:B------:R-:W-:Y:S05]  /*0470*/  @!P1 BRA `(.L_x_6) ;  /* 0x0000000000689947 */ /* 0x000fea0003800000 */
[----:B------:R-:W0:Y:S01]  /*0480*/  LDC.64 R8, c[0x0][0x380] ;  /* 0x0000e000ff087b82 */ /* 0x000e220000000a00 */
[----:B------:R-:W-:Y:S02]  /*0490*/  VIADD R12, R6, 0x1 ;  /* 0x00000001060c7836 */ /* 0x000fe40000000000 */
[----:B------:R-:W-:Y:S02]  /*04a0*/  IMAD R11, R7, 0x3, RZ ;  /* 0x00000003070b7824 */ /* 0x000fe400078e02ff */
[----:B------:R-:W-:Y:S01]  /*04b0*/  IMAD.MOV.U32 R13, RZ, RZ, RZ ;  /* 0x000000ffff0d7224 */ /* 0x000fe200078e00ff */
[----:B------:R-:W-:Y:S01]  /*04c0*/  LOP3.LUT R12, R12, 0x3, RZ, 0xc0, !PT ;  /* 0x000000030c0c7812 */ /* 0x000fe200078ec0ff */
[----:B0-----:R-:W-:-:S03]  /*04d0*/  IMAD.WIDE.U32 R8, R0, 0x3, R8 ;  /* 0x0000000300087825 */ /* 0x001fc600078e0008 */
[----:B------:R-:W-:-:S04]  /*04e0*/  IADD3 R8, P1, PT, R8, 0x1, RZ ;  /* 0x0000000108087810 */ /* 0x000fc80007f3e0ff */
[----:B------:R-:W-:-:S09]  /*04f0*/  IADD3.X R9, PT, PT, R9, R11, RZ, P1, !PT ;  /* 0x0000000b09097210 */ /* 0x000fd20000ffe4ff */
.L_x_7:
[----:B0-----:R-:W2:Y:S04]  /*0500*/  LDG.E.U8 R6, desc[UR6][R8.64+-0x1] ;  /* 0xffffff0608067981 */ /* 0x001ea8000c1e1100 */
[----:B------:R-:W2:Y:S04]  /*0510*/  LDG.E.U8 R11, desc[UR6][R8.64] ;  /* 0x00000006080b7981 */ /* 0x000ea8000c1e1100 */
[----:B------:R-:W3:Y:S01]  /*0520*/  LDG.E.U8 R10, desc[UR6][R8.64+0x1] ;  /* 0x00000106080a7981 */ /* 0x000ee2000c1e1100 */
[----:B------:R-:W-:Y:S01]  /*0530*/  IADD3 R12, P1, PT, R12, -0x1, RZ ;  /* 0xffffffff0c0c7810 */ /* 0x000fe20007f3e0ff */
[----:B------:R-:W-:Y:S01]  /*0540*/  IMAD R15, R4, 0x3, RZ ;  /* 0x00000003040f7824 */ /* 0x000fe200078e02ff */
[----:B------:R-:W-:-:S02]  /*0550*/  IADD3 R0, P2, PT, R5, R0, RZ ;  /* 0x0000000005007210 */ /* 0x000fc40007f5e0ff */
[----:B------:R-:W-:Y:S02]  /*0560*/  IADD3.X R13, PT, PT, R13, -0x1, RZ, P1, !PT ;  /* 0xffffffff0d0d7810 */ /* 0x000fe40000ffe4ff */
[----:B------:R-:W-:Y:S01]  /*0570*/  ISETP.NE.U32.AND P1, PT, R12, RZ, PT ;  /* 0x000000ff0c00720c */ /* 0x000fe20003f25070 */
[----:B------:R-:W-:-:S03]  /*0580*/  IMAD.X R7, R4, 0x1, R7, P2 ;  /* 0x0000000104077824 */ /* 0x000fc600010e0607 */
[----:B------:R-:W-:Y:S01]  /*0590*/  ISETP.NE.AND.EX P1, PT, R13, RZ, PT, P1 ;  /* 0x000000ff0d00720c */ /* 0x000fe20003f25310 */
[----:B--2---:R-:W-:-:S04]  /*05a0*/  IMAD R11, R6, 0x4, R11 ;  /* 0x00000004060b7824 */ /* 0x004fc800078e020b */
[----:B---3--:R-:W-:-:S05]  /*05b0*/  IMAD.U32 R10, R11, 0x4, R10 ;  /* 0x000000040b0a7824 */ /* 0x008fca00078e000a */
[----:B------:R-:W-:Y:S01]  /*05c0*/  LEA R6, R10, UR5, 0x2 ;  /* 0x000000050a067c11 */ /* 0x000fe2000f8e10ff */
[----:B------:R-:W-:-:S04]  /*05d0*/  IMAD.WIDE.U32 R10, R5, 0x3, R8 ;  /* 0x00000003050a7825 */ /* 0x000fc800078e0008 */
[----:B------:R0:W-:Y:S01]  /*05e0*/  ATOMS.POPC.INC.32 RZ, [R6+URZ] ;  /* 0x0000000006ff7f8c */ /* 0x0001e2000d8000ff */
[----:B------:R-:W-:Y:S01]  /*05f0*/  IMAD.IADD R9, R11, 0x1, R15 ;  /* 0x000000010b097824 */ /* 0x000fe200078e020f */
[----:B------:R-:W-:Y:S01]  /*0600*/  MOV R8, R10 ;  /* 0x0000000a00087202 */ /* 0x000fe20000000f00 */
[----:B------:R-:W-:Y:S06]  /*0610*/  @P1 BRA `(.L_x_7) ;  /* 0xfffffffc00b81947 */ /* 0x000fec000383ffff */
.L_x_6:
[----:B------:R-:W-:Y:S05]  /*0620*/  BSYNC.RECONVERGENT B1 ;  /* 0x0000000000017941 */ /* 0x000fea0003800200 */
.L_x_5:
[----:B------:R-:W-:Y:S05]  /*0630*/  @!P0 BRA `(.L_x_1) ;  /* 0x0000000000b48947 */ /* 0x000fea0003800000 */
[----:B0-----:R-:W-:-:S07]  /*0640*/  SHF.L.U64.HI R6, R5, 0x2, R4 ;  /* 0x0000000205067819 */ /* 0x001fce0000010204 */
.L_x_8:
[----:B------:R-:W0:Y:S01]  /*0650*/  LDC.64 R8, c[0x0][0x380] ;  /* 0x0000e000ff087b82 */ /* 0x000e220000000a00 */
[----:B------:R-:W-:Y:S02]  /*0660*/  IMAD R11, R7, 0x3, RZ ;  /* 0x00000003070b7824 */ /* 0x000fe400078e02ff */
[----:B------:R-:W-:Y:S02]  /*0670*/  IMAD R17, R4, 0x3, RZ ;  /* 0x0000000304117824 */ /* 0x000fe400078e02ff */
[----:B0-----:R-:W-:-:S04]  /*0680*/  IMAD.WIDE.U32 R8, R0, 0x3, R8 ;  /* 0x0000000300087825 */ /* 0x001fc800078e0008 */
[----:B------:R-:W-:Y:S02]  /*0690*/  IMAD.IADD R9, R9, 0x1, R11 ;  /* 0x0000000109097824 */ /* 0x000fe400078e020b */
[----:B------:R-:W-:-:S03]  /*06a0*/  IMAD.WIDE.U32 R10, R5, 0x3, R8 ;  /* 0x00000003050a7825 */ /* 0x000fc600078e0008 */
[----:B------:R-:W2:Y:S01]  /*06b0*/  LDG.E.U8 R18, desc[UR6][R8.64] ;  /* 0x0000000608127981 */ /* 0x000ea2000c1e1100 */
[----:B------:R-:W-:-:S03]  /*06c0*/  IMAD.IADD R11, R17, 0x1, R11 ;  /* 0x00000001110b7824 */ /* 0x000fc600078e020b */
[----:B------:R-:W2:Y:S01]  /*06d0*/  LDG.E.U8 R19, desc[UR6][R8.64+0x1] ;  /* 0x0000010608137981 */ /* 0x000ea2000c1e1100 */
[----:B------:R-:W-:-:S03]  /*06e0*/  IMAD.WIDE.U32 R12, R5, 0x3, R10 ;  /* 0x00000003050c7825 */ /* 0x000fc600078e000a */
[----:B------:R-:W3:Y:S02]  /*06f0*/  LDG.E.U8 R21, desc[UR6][R10.64] ;  /* 0x000000060a157981 */ /* 0x000ee4000c1e1100 */
[----:B------:R-:W-:Y:S02]  /*0700*/  IADD3 R13, PT, PT, R17, R13, RZ ;  /* 0x0000000d110d7210 */ /* 0x000fe40007ffe0ff */
[----:B------:R-:W3:Y:S01]  /*0710*/  LDG.E.U8 R22, desc[UR6][R10.64+0x1] ;  /* 0x000001060a167981 */ /* 0x000ee2000c1e1100 */
[----:B------:R-:W-:-:S03]  /*0720*/  IMAD.WIDE.U32 R14, R5, 0x3, R12 ;  /* 0x00000003050e7825 */ /* 0x000fc600078e000c */
[----:B------:R-:W4:Y:S01]  /*0730*/  LDG.E.U8 R24, desc[UR6][R12.64] ;  /* 0x000000060c187981 */ /* 0x000f22000c1e1100 */
[----:B------:R-:W-:-:S03]  /*0740*/  IMAD.IADD R15, R17, 0x1, R15 ;  /* 0x00000001110f7824 */ /* 0x000fc600078e020f */
[----:B------:R-:W4:Y:S04]  /*0750*/  LDG.E.U8 R25, desc[UR6][R12.64+0x1] ;  /* 0x000001060c197981 */ /* 0x000f28000c1e1100 */
[----:B------:R-:W5:Y:S04]  /*0760*/  LDG.E.U8 R16, desc[UR6][R14.64] ;  /* 0x000000060e107981 */ /* 0x000f68000c1e1100 */
[----:B------:R-:W5:Y:S04]  /*0770*/  LDG.E.U8 R17, desc[UR6][R14.64+0x1] ;  /* 0x000001060e117981 */ /* 0x000f68000c1e1100 */
[----:B-1----:R-:W5:Y:S04]  /*0780*/  LDG.E.U8 R20, desc[UR6][R8.64+0x2] ;  /* 0x0000020608147981 */ /* 0x002f68000c1e1100 */
[----:B------:R-:W5:Y:S04]  /*0790*/  LDG.E.U8 R23, desc[UR6][R10.64+0x2] ;  /* 0x000002060a177981 */ /* 0x000f68000c1e1100 */
[----:B------:R-:W5:Y:S04]  /*07a0*/  LDG.E.U8 R26, desc[UR6][R12.64+0x2] ;  /* 0x000002060c1a7981 */ /* 0x000f68000c1e1100 */
[----:B------:R-:W5:Y:S01]  /*07b0*/  LDG.E.U8 R27, desc[UR6][R14.64+0x2] ;  /* 0x000002060e1b7981 */ /* 0x000f62000c1e1100 */
[----:B------:R-:W-:-:S04]  /*07c0*/  LEA R0, P1, R5, R0, 0x2 ;  /* 0x0000000005007211 */ /* 0x000fc800078210ff */
[----:B------:R-:W-:Y:S01]  /*07d0*/  ISETP.GE.U32.AND P0, PT, R0, UR4, PT ;  /* 0x0000000400007c0c */ /* 0x000fe2000bf06070 */
[----:B------:R-:W-:-:S05]  /*07e0*/  IMAD.X R7, R7, 0x1, R6, P1 ;  /* 0x0000000107077824 */ /* 0x000fca00008e0606 */
[----:B------:R-:W-:Y:S01]  /*07f0*/  ISETP.GE.AND.EX P0, PT, R7, UR9, PT, P0 ;  /* 0x0000000907007c0c */ /* 0x000fe2000bf06300 */
[----:B--2---:R-:W-:Y:S02]  /*0800*/  IMAD R19, R18, 0x4, R19 ;  /* 0x0000000412137824 */ /* 0x004fe400078e0213 */
[----:B---3--:R-:W-:Y:S01]  /*0810*/  IMAD R22, R21, 0x4, R22 ;  /* 0x0000000415167824 */ /* 0x008fe200078e0216 */
[----:B----4-:R-:W-:Y:S01]  /*0820*/  LEA R25, R24, R25, 0x2 ;  /* 0x0000001918197211 */ /* 0x010fe200078e10ff */
[----:B-----5:R-:W-:Y:S02]  /*0830*/  IMAD R16, R16, 0x4, R17 ;  /* 0x0000000410107824 */ /* 0x020fe400078e0211 */
[----:B------:R-:W-:Y:S02]  /*0840*/  IMAD.U32 R20, R19, 0x4, R20 ;  /* 0x0000000413147824 */ /* 0x000fe400078e0014 */
[----:B------:R-:W-:-:S03]  /*0850*/  IMAD.U32 R23, R22, 0x4, R23 ;  /* 0x0000000416177824 */ /* 0x000fc600078e0017 */
[----:B------:R-:W-:Y:S02]  /*0860*/  LEA R20, R20, UR5, 0x2 ;  /* 0x0000000514147c11 */ /* 0x000fe4000f8e10ff */
[----:B------:R-:W-:Y:S01]  /*0870*/  LEA R26, R25, R26, 0x2 ;  /* 0x0000001a191a7211 */ /* 0x000fe200078e10ff */
[----:B------:R-:W-:Y:S01]  /*0880*/  IMAD.U32 R27, R16, 0x4, R27 ;  /* 0x00000004101b7824 */ /* 0x000fe200078e001b */
[----:B------:R-:W-:Y:S01]  /*0890*/  LEA R23, R23, UR5, 0x2 ;  /* 0x0000000517177c11 */ /* 0x000fe2000f8e10ff */
[----:B------:R1:W-:Y:S01]  /*08a0*/  ATOMS.POPC.INC.32 RZ, [R20+URZ] ;  /* 0x0000000014ff7f8c */ /* 0x0003e2000d8000ff */
[----:B------:R-:W-:Y:S02]  /*08b0*/  LEA R26, R26, UR5, 0x2 ;  /* 0x000000051a1a7c11 */ /* 0x000fe4000f8e10ff */
[----:B------:R-:W-:Y:S01]  /*08c0*/  LEA R27, R27, UR5, 0x2 ;  /* 0x000000051b1b7c11 */ /* 0x000fe2000f8e10ff */
[----:B------:R1:W-:Y:S04]  /*08d0*/  ATOMS.POPC.INC.32 RZ, [R23+URZ] ;  /* 0x0000000017ff7f8c */ /* 0x0003e8000d8000ff */
[----:B------:R1:W-:Y:S04]  /*08e0*/  ATOMS.POPC.INC.32 RZ, [R26+URZ] ;  /* 0x000000001aff7f8c */ /* 0x0003e8000d8000ff */
[----:B------:R1:W-:Y:S01]  /*08f0*/  ATOMS.POPC.INC.32 RZ, [R27+URZ] ;  /* 0x000000001bff7f8c */ /* 0x0003e2000d8000ff */
[----:B------:R-:W-:Y:S05]  /*0900*/  @!P0 BRA `(.L_x_8) ;  /* 0xfffffffc00508947 */ /* 0x000fea000383ffff */
.L_x_1:
[----:B------:R-:W-:Y:S05]  /*0910*/  BSYNC.RECONVERGENT B0 ;  /* 0x0000000000007941 */ /* 0x000fea0003800200 */
.L_x_0:
[----:B------:R-:W-:Y:S08]  /*0920*/  BAR.SYNC.DEFER_BLOCKING 0x0 ;  /* 0x0000000000007b1d */ /* 0x000ff00000010000 */
[----:B------:R-:W2:Y:S01]  /*0930*/  LDC.64 R4, c[0x0][0x390] ;  /* 0x0000e400ff047b82 */ /* 0x000ea20000000a00 */
[----:B------:R-:W3:Y:S01]  /*0940*/  LDS R2, [R2+UR5] ;  /* 0x0000000502027984 */ /* 0x000ee20008000800 */
[----:B--2---:R-:W-:Y:S01]  /*0950*/  IMAD.WIDE.U32 R4, R3, 0x4, R4 ;  /* 0x0000000403047825 */ /* 0x004fe200078e0004 */
[----:B---3--:R-:W-:-:S05]  /*0960*/  I2FP.F32.S32 R3, R2 ;  /* 0x0000000200037245 */ /* 0x008fca0000201400 */
[----:B------:R-:W-:Y:S01]  /*0970*/  REDG.E.ADD.F32.FTZ.RN.STRONG.GPU desc[UR6][R4.64], R3 ;  /* 0x00000003040079a6 */ /* 0x000fe2000c12f306 */
[----:B------:R-:W-:Y:S05]  /*0980*/  EXIT ;  /* 0x000000000000794d */ /* 0x000fea0003800000 */
        .weak           $__internal_0_$__cuda_sm20_div_u64
        .type           $__internal_0_$__cuda_sm20_div_u64,@function
        .size           $__internal_0_$__cuda_sm20_div_u64,(.L_x_10 - $__internal_0_$__cuda_sm20_div_u64)
$__internal_0_$__cuda_sm20_div_u64:
[----:B------:R-:W-:Y:S01]  /*0990*/  IMAD.MOV.U32 R16, RZ, RZ, R5 ;  /* 0x000000ffff107224 */ /* 0x000fe200078e0005 */
[----:B------:R-:W-:-:S04]  /*09a0*/  MOV R17, R4 ;  /* 0x0000000400117202 */ /* 0x000fc80000000f00 */
[----:B------:R-:W0:Y:S08]  /*09b0*/  I2F.U64.RP R13, R16 ;  /* 0x00000010000d7312 */ /* 0x000e300000309000 */
[----:B0-----:R-:W0:Y:S02]  /*09c0*/  MUFU.RCP R13, R13 ;  /* 0x0000000d000d7308 */ /* 0x001e240000001000 */
[----:B0-----:R-:W-:-:S06]  /*09d0*/  VIADD R8, R13, 0x1ffffffe ;  /* 0x1ffffffe0d087836 */ /* 0x001fcc0000000000 */
[----:B------:R-:W0:Y:S02]  /*09e0*/  F2I.U64.TRUNC R8, R8 ;  /* 0x0000000800087311 */ /* 0x000e24000020d800 */
[----:B0-----:R-:W-:-:S04]  /*09f0*/  IMAD.WIDE.U32 R14, R8, R5, RZ ;  /* 0x00000005080e7225 */ /* 0x001fc800078e00ff */
[----:B------:R-:W-:Y:S01]  /*0a00*/  IMAD R15, R8, R4, R15 ;  /* 0x00000004080f7224 */ /* 0x000fe200078e020f */
[----:B------:R-:W-:-:S03]  /*0a10*/  IADD3 R19, P0, PT, RZ, -R14, RZ ;  /* 0x8000000eff137210 */ /* 0x000fc60007f1e0ff */
[----:B------:R-:W-:Y:S02]  /*0a20*/  IMAD R15, R9, R5, R15 ;  /* 0x00000005090f7224 */ /* 0x000fe400078e020f */
[----:B------:R-:W-:-:S04]  /*0a30*/  IMAD.HI.U32 R14, R8, R19, RZ ;  /* 0x00000013080e7227 */ /* 0x000fc800078e00ff */
[----:B------:R-:W-:Y:S02]  /*0a40*/  IMAD.X R21, RZ, RZ, ~R15, P0 ;  /* 0x000000ffff157224 */ /* 0x000fe400000e0e0f */
[----:B------:R-:W-:Y:S02]  /*0a50*/  IMAD.MOV.U32 R15, RZ, RZ, R8 ;  /* 0x000000ffff0f7224 */ /* 0x000fe400078e0008 */
[-C--:B------:R-:W-:Y:S02]  /*0a60*/  IMAD R17, R9, R21.reuse, RZ ;  /* 0x0000001509117224 */ /* 0x080fe400078e02ff */
[----:B------:R-:W-:-:S04]  /*0a70*/  IMAD.WIDE.U32 R14, P0, R8, R21, R14 ;  /* 0x00000015080e7225 */ /* 0x000fc8000780000e */
[----:B------:R-:W-:-:S04]  /*0a80*/  IMAD.HI.U32 R13, R9, R21, RZ ;  /* 0x00000015090d7227 */ /* 0x000fc800078e00ff */
[----:B------:R-:W-:Y:S01]  /*0a90*/  IMAD.HI.U32 R14, P1, R9, R19, R14 ;  /* 0x00000013090e7227 */ /* 0x000fe2000782000e */
[----:B------:R-:W-:-:S04]  /*0aa0*/  IADD3.X R13, PT, PT, R13, R9, RZ, P0, !PT ;  /* 0x000000090d0d7210 */ /* 0x000fc800007fe4ff */
[----:B------:R-:W-:-:S04]  /*0ab0*/  IADD3 R15, P2, PT, R17, R14, RZ ;  /* 0x0000000e110f7210 */ /* 0x000fc80007f5e0ff */
[----:B------:R-:W-:Y:S01]  /*0ac0*/  IADD3.X R13, PT, PT, RZ, RZ, R13, P2, P1 ;  /* 0x000000ffff0d7210 */ /* 0x000fe200017e240d */
[----:B------:R-:W-:-:S04]  /*0ad0*/  IMAD.WIDE.U32 R8, R15, R5, RZ ;  /* 0x000000050f087225 */ /* 0x000fc800078e00ff */
[----:B------:R-:W-:Y:S01]  /*0ae0*/  IMAD R14, R15, R4, R9 ;  /* 0x000000040f0e7224 */ /* 0x000fe200078e0209 */
[----:B------:R-:W-:-:S03]  /*0af0*/  IADD3 R9, P0, PT, RZ, -R8, RZ ;  /* 0x80000008ff097210 */ /* 0x000fc60007f1e0ff */
[----:B------:R-:W-:Y:S02]  /*0b00*/  IMAD R8, R13, R5, R14 ;  /* 0x000000050d087224 */ /* 0x000fe400078e020e */
[----:B------:R-:W-:-:S04]  /*0b10*/  IMAD.HI.U32 R14, R15, R9, RZ ;  /* 0x000000090f0e7227 */ /* 0x000fc800078e00ff */
[----:B------:R-:W-:-:S04]  /*0b20*/  IMAD.X R8, RZ, RZ, ~R8, P0 ;  /* 0x000000ffff087224 */ /* 0x000fc800000e0e08 */
[----:B------:R-:W-:-:S04]  /*0b30*/  IMAD.WIDE.U32 R14, P0, R15, R8, R14 ;  /* 0x000000080f0e7225 */ /* 0x000fc8000780000e */
[C---:B------:R-:W-:Y:S02]  /*0b40*/  IMAD R16, R13.reuse, R8, RZ ;  /* 0x000000080d107224 */ /* 0x040fe400078e02ff */
[----:B------:R-:W-:-:S04]  /*0b50*/  IMAD.HI.U32 R15, P1, R13, R9, R14 ;  /* 0x000000090d0f7227 */ /* 0x000fc8000782000e */
[----:B------:R-:W-:Y:S01]  /*0b60*/  IMAD.HI.U32 R8, R13, R8, RZ ;  /* 0x000000080d087227 */ /* 0x000fe200078e00ff */
[----:B------:R-:W-:-:S03]  /*0b70*/  IADD3 R15, P2, PT, R16, R15, RZ ;  /* 0x0000000f100f7210 */ /* 0x000fc60007f5e0ff */
[----:B------:R-:W-:Y:S02]  /*0b80*/  IMAD.X R13, R8, 0x1, R13, P0 ;  /* 0x00000001080d7824 */ /* 0x000fe400000e060d */
[----:B------:R-:W-:-:S03]  /*0b90*/  IMAD.HI.U32 R8, R15, R12, RZ ;  /* 0x0000000c0f087227 */ /* 0x000fc600078e00ff */
[----:B------:R-:W-:Y:S01]  /*0ba0*/  IADD3.X R13, PT, PT, RZ, RZ, R13, P2, P1 ;  /* 0x000000ffff0d7210 */ /* 0x000fe200017e240d */
[----:B------:R-:W-:Y:S02]  /*0bb0*/  IMAD.MOV.U32 R9, RZ, RZ, RZ ;  /* 0x000000ffff097224 */ /* 0x000fe400078e00ff */
[----:B------:R-:W-:-:S04]  /*0bc0*/  IMAD.WIDE.U32 R8, R15, R11, R8 ;  /* 0x0000000b0f087225 */ /* 0x000fc800078e0008 */
[C---:B------:R-:W-:Y:S02]  /*0bd0*/  IMAD R15, R13.reuse, R11, RZ ;  /* 0x0000000b0d0f7224 */ /* 0x040fe400078e02ff */
[----:B------:R-:W-:-:S04]  /*0be0*/  IMAD.HI.U32 R8, P0, R13, R12, R8 ;  /* 0x0000000c0d087227 */ /* 0x000fc80007800008 */
[----:B------:R-:W-:Y:S01]  /*0bf0*/  IMAD.HI.U32 R13, R13, R11, RZ ;  /* 0x0000000b0d0d7227 */ /* 0x000fe200078e00ff */
[----:B------:R-:W-:-:S04]  /*0c00*/  IADD3 R15, P1, PT, R15, R8, RZ ;  /* 0x000000080f0f7210 */ /* 0x000fc80007f3e0ff */
[----:B------:R-:W-:Y:S01]  /*0c10*/  IADD3.X R13, PT, PT, R13, RZ, RZ, P0, !PT ;  /* 0x000000ff0d0d7210 */ /* 0x000fe200007fe4ff */
[----:B------:R-:W-:-:S04]  /*0c20*/  IMAD.WIDE.U32 R8, R15, R5, RZ ;  /* 0x000000050f087225 */ /* 0x000fc800078e00ff */
[----:B------:R-:W-:Y:S01]  /*0c30*/  IMAD.X R14, RZ, RZ, R13, P1 ;  /* 0x000000ffff0e7224 */ /* 0x000fe200008e060d */
[----:B------:R-:W-:Y:S01]  /*0c40*/  IADD3 R16, P1, PT, -R8, R12, RZ ;  /* 0x0000000c08107210 */ /* 0x000fe20007f3e1ff */
[----:B------:R-:W-:-:S03]  /*0c50*/  IMAD R9, R15, R4, R9 ;  /* 0x000000040f097224 */ /* 0x000fc600078e0209 */
[-C--:B------:R-:W-:Y:S01]  /*0c60*/  ISETP.GE.U32.AND P0, PT, R16, R5.reuse, PT ;  /* 0x000000051000720c */ /* 0x080fe20003f06070 */
[----:B------:R-:W-:Y:S01]  /*0c70*/  IMAD R8, R14, R5, R9 ;  /* 0x000000050e087224 */ /* 0x000fe200078e0209 */
[----:B------:R-:W-:-:S03]  /*0c80*/  IADD3 R12, P2, PT, -R5, R16, RZ ;  /* 0x00000010050c7210 */ /* 0x000fc60007f5e1ff */
[----:B------:R-:W-:Y:S01]  /*0c90*/  IMAD.X R13, R11, 0x1, ~R8, P1 ;  /* 0x000000010b0d7824 */ /* 0x000fe200008e0e08 */
[----:B------:R-:W-:-:S03]  /*0ca0*/  IADD3 R8, P1, PT, R15, 0x1, RZ ;  /* 0x000000010f087810 */ /* 0x000fc60007f3e0ff */
[C---:B------:R-:W-:Y:S01]  /*0cb0*/  IMAD.X R11, R13.reuse, 0x1, ~R4, P2 ;  /* 0x000000010d0b7824 */ /* 0x040fe200010e0e04 */
[----:B------:R-:W-:Y:S02]  /*0cc0*/  ISETP.GE.U32.AND.EX P0, PT, R13, R4, PT, P0 ;  /* 0x000000040d00720c */ /* 0x000fe40003f06100 */
[----:B------:R-:W-:Y:S02]  /*0cd0*/  IADD3.X R9, PT, PT, RZ, R14, RZ, P1, !PT ;  /* 0x0000000eff097210 */ /* 0x000fe40000ffe4ff */
[----:B------:R-:W-:Y:S02]  /*0ce0*/  SEL R15, R8, R15, P0 ;  /* 0x0000000f080f7207 */ /* 0x000fe40000000000 */
[----:B------:R-:W-:Y:S02]  /*0cf0*/  SEL R12, R12, R16, P0 ;  /* 0x000000100c0c7207 */ /* 0x000fe40000000000 */
[----:B------:R-:W-:Y:S02]  /*0d00*/  SEL R14, R9, R14, P0 ;  /* 0x0000000e090e7207 */ /* 0x000fe40000000000 */
[----:B------:R-:W-:-:S02]  /*0d10*/  IADD3 R8, P2, PT, R15, 0x1, RZ ;  /* 0x000000010f087810 */ /* 0x000fc40007f5e0ff */
[----:B------:R-:W-:Y:S02]  /*0d20*/  SEL R11, R11, R13, P0 ;  /* 0x0000000d0b0b7207 */ /* 0x000fe40000000000 */
[----:B------:R-:W-:Y:S01]  /*0d30*/  ISETP.GE.U32.AND P0, PT, R12, R5, PT ;  /* 0x000000050c00720c */ /* 0x000fe20003f06070 */
[----:B------:R-:W-:Y:S01]  /*0d40*/  IMAD.X R9, RZ, RZ, R14, P2 ;  /* 0x000000ffff097224 */ /* 0x000fe200010e060e */
[----:B------:R-:W-:Y:S02]  /*0d50*/  ISETP.NE.U32.AND P1, PT, R5, RZ, PT ;  /* 0x000000ff0500720c */ /* 0x000fe40003f25070 */
[----:B------:R-:W-:Y:S01]  /*0d60*/  ISETP.GE.U32.AND.EX P0, PT, R11, R4, PT, P0 ;  /* 0x000000040b00720c */ /* 0x000fe20003f06100 */
[----:B------:R-:W-:Y:S01]  /*0d70*/  IMAD.MOV.U32 R11, RZ, RZ, 0x0 ;  /* 0x00000000ff0b7424 */ /* 0x000fe200078e00ff */
[----:B------:R-:W-:Y:S02]  /*0d80*/  ISETP.NE.AND.EX P1, PT, R4, RZ, PT, P1 ;  /* 0x000000ff0400720c */ /* 0x000fe40003f25310 */
[----:B------:R-:W-:-:S02]  /*0d90*/  SEL R8, R8, R15, P0 ;  /* 0x0000000f08087207 */ /* 0x000fc40000000000 */
[----:B------:R-:W-:Y:S02]  /*0da0*/  SEL R9, R9, R14, P0 ;  /* 0x0000000e09097207 */ /* 0x000fe40000000000 */
[----:B------:R-:W-:Y:S02]  /*0db0*/  SEL R8, R8, 0xffffffff, P1 ;  /* 0xffffffff08087807 */ /* 0x000fe40000800000 */
[----:B------:R-:W-:Y:S01]  /*0dc0*/  SEL R9, R9, 0xffffffff, P1 ;  /* 0xffffffff09097807 */ /* 0x000fe20000800000 */
[----:B------:R-:W-:Y:S06]  /*0dd0*/  RET.REL.NODEC R10 `(_Z16histogram_kernelP8PPMPixeliiPf) ;  /* 0xfffffff00a887950 */ /* 0x000fec0003c3ffff */
.L_x_9:
[----:B------:R-:W-:-:S00]  /*0de0*/  BRA `(.L_x_9) ;  /* 0xfffffffc00fc7947 */ /* 0x000fc0000383ffff */
[----:B------:R-:W-:-:S00]  /*0df0*/  NOP ;  /* 0x0000000000007918 */ /* 0x000fc00000000000 */
        /* <DEDUP_REMOVED lines=8> */
.L_x_10:


//--------------------- .nv.shared._Z16histogram_kernelP8PPMPixeliiPf --------------------------
	.section	.nv.shared._Z16histogram_kernelP8PPMPixeliiPf,"aw",@nobits
	.sectionflags	@""
	.align	4
.nv.shared._Z16histogram_kernelP8PPMPixeliiPf:
	.zero		1280


//--------------------- .nv.shared.reserved.0     --------------------------
	.section	.nv.shared.reserved.0,"aw",@nobits
	.weak		__nv_reservedSMEM_offset_0_alias
	.size		__nv_reservedSMEM_offset_0_alias, 0, 64
	.other		__nv_reservedSMEM_offset_0_alias,@"STO_CUDA_RESERVED_SHARED STV_DEFAULT"
__nv_reservedSMEM_offset_0_alias:
	.zero		0
	.zero		64


//--------------------- .nv.constant0._Z16histogram_kernelP8PPMPixeliiPf --------------------------
	.section	.nv.constant0._Z16histogram_kernelP8PPMPixeliiPf,"a",@progbits
	.sectionflags	@""
	.align	4
.nv.constant0._Z16histogram_kernelP8PPMPixeliiPf:
	.zero		920


//--------------------- SYMBOLS --------------------------

	.type		.nv.reservedSmem.offset0,@object
	.size		.nv.reservedSmem.offset0,0x4
	.type		.nv.reservedSmem.cap,@object
	.size		.nv.reservedSmem.cap,0x4
